//
// Generated by NVIDIA NVVM Compiler
//
// Compiler Build ID: CL-36424714
// Cuda compilation tools, release 13.0, V13.0.88
// Based on NVVM 20.0.0
//

.version 9.0
.target sm_100
.address_size 64

	// .globl	_Z14vector_dotprodPfS_i
.extern .shared .align 16 .b8 S[];
.extern .shared .align 16 .b8 sdata[];

.visible .entry _Z14vector_dotprodPfS_i(
	.param .u64 .ptr .align 1 _Z14vector_dotprodPfS_i_param_0,
	.param .u64 .ptr .align 1 _Z14vector_dotprodPfS_i_param_1,
	.param .u32 _Z14vector_dotprodPfS_i_param_2
)
{
	.reg .pred 	%p<6>;
	.reg .b32 	%r<14>;
	.reg .b32 	%f<6>;
	.reg .b64 	%rd<9>;

	ld.param.u64 	%rd1, [_Z14vector_dotprodPfS_i_param_0];
	ld.param.u64 	%rd2, [_Z14vector_dotprodPfS_i_param_1];
	ld.param.u32 	%r8, [_Z14vector_dotprodPfS_i_param_2];
	mov.u32 	%r1, %tid.x;
	mov.u32 	%r13, %ntid.x;
	mov.u32 	%r3, %ctaid.x;
	mad.lo.s32 	%r4, %r13, %r3, %r1;
	setp.ge.s32 	%p1, %r4, %r8;
	@%p1 bra 	$L__BB0_7;
	cvta.to.global.u64 	%rd3, %rd1;
	mul.wide.s32 	%rd4, %r4, 4;
	add.s64 	%rd5, %rd3, %rd4;
	ld.global.f32 	%f1, [%rd5];
	shl.b32 	%r9, %r1, 2;
	mov.u32 	%r10, S;
	add.s32 	%r5, %r10, %r9;
	st.shared.f32 	[%r5], %f1;
	bar.sync 	0;
	setp.lt.u32 	%p2, %r13, 2;
	@%p2 bra 	$L__BB0_5;
$L__BB0_2:
	shr.u32 	%r7, %r13, 1;
	setp.ge.u32 	%p3, %r1, %r7;
	@%p3 bra 	$L__BB0_4;
	shl.b32 	%r11, %r7, 2;
	add.s32 	%r12, %r5, %r11;
	ld.shared.f32 	%f2, [%r12];
	ld.shared.f32 	%f3, [%r5];
	add.f32 	%f4, %f2, %f3;
	st.shared.f32 	[%r5], %f4;
$L__BB0_4:
	bar.sync 	0;
	setp.gt.u32 	%p4, %r13, 3;
	mov.u32 	%r13, %r7;
	@%p4 bra 	$L__BB0_2;
$L__BB0_5:
	setp.ne.s32 	%p5, %r1, 0;
	@%p5 bra 	$L__BB0_7;
	ld.shared.f32 	%f5, [S];
	cvta.to.global.u64 	%rd6, %rd2;
	mul.wide.u32 	%rd7, %r3, 4;
	add.s64 	%rd8, %rd6, %rd7;
	st.global.f32 	[%rd8], %f5;
$L__BB0_7:
	ret;

}
	// .globl	_Z9reductionPfS_i
.visible .entry _Z9reductionPfS_i(
	.param .u64 .ptr .align 1 _Z9reductionPfS_i_param_0,
	.param .u64 .ptr .align 1 _Z9reductionPfS_i_param_1,
	.param .u32 _Z9reductionPfS_i_param_2
)
{
	.reg .pred 	%p<5>;
	.reg .b32 	%r<16>;
	.reg .b32 	%f<6>;
	.reg .b64 	%rd<9>;

	ld.param.u64 	%rd2, [_Z9reductionPfS_i_param_0];
	ld.param.u64 	%rd1, [_Z9reductionPfS_i_param_1];
	cvta.to.global.u64 	%rd3, %rd2;
	mov.u32 	%r1, %tid.x;
	mov.u32 	%r2, %ctaid.x;
	mov.u32 	%r3, %ntid.x;
	mad.lo.s32 	%r7, %r2, %r3, %r1;
	mul.wide.u32 	%rd4, %r7, 4;
	add.s64 	%rd5, %rd3, %rd4;
	ld.global.f32 	%f1, [%rd5];
	shl.b32 	%r8, %r1, 2;
	mov.u32 	%r9, sdata;
	add.s32 	%r4, %r9, %r8;
	st.shared.f32 	[%r4], %f1;
	bar.sync 	0;
	setp.lt.u32 	%p1, %r3, 2;
	@%p1 bra 	$L__BB1_5;
	mov.b32 	%r15, 1;
$L__BB1_2:
	shl.b32 	%r6, %r15, 1;
	add.s32 	%r11, %r6, -1;
	and.b32  	%r12, %r11, %r1;
	setp.ne.s32 	%p2, %r12, 0;
	@%p2 bra 	$L__BB1_4;
	shl.b32 	%r13, %r15, 2;
	add.s32 	%r14, %r4, %r13;
	ld.shared.f32 	%f2, [%r14];
	ld.shared.f32 	%f3, [%r4];
	add.f32 	%f4, %f2, %f3;
	st.shared.f32 	[%r4], %f4;
$L__BB1_4:
	bar.sync 	0;
	setp.lt.u32 	%p3, %r6, %r3;
	mov.u32 	%r15, %r6;
	@%p3 bra 	$L__BB1_2;
$L__BB1_5:
	setp.ne.s32 	%p4, %r1, 0;
	@%p4 bra 	$L__BB1_7;
	ld.shared.f32 	%f5, [sdata];
	cvta.to.global.u64 	%rd6, %rd1;
	mul.wide.u32 	%rd7, %r2, 4;
	add.s64 	%rd8, %rd6, %rd7;
	st.global.f32 	[%rd8], %f5;
$L__BB1_7:
	ret;

}


// ===== COMPILED SASS (sm_100) =====

	.target	sm_100

	.elftype	@"ET_EXEC"


//--------------------- .note.nv.tkinfo           --------------------------
	.section	.note.nv.tkinfo,"",@"SHT_NOTE"
	.sectionflags	@"SHF_NOTE_NV_TKINFO"
	.tkinfo
        /*0018*/ 	.word	0x00000002
        /*0030*/ 	.string	""
        /*0030*/ 	.string	"ptxas"
        /*0030*/ 	.string	"Cuda compilation tools, release 13.0, V13.0.88"
        /*0030*/ 	.string	"Build cuda_13.0.r13.0/compiler.36424714_0"
        /*0030*/ 	.string	"-arch sm_100 -m 64 "



//--------------------- .note.nv.cuinfo           --------------------------
	.section	.note.nv.cuinfo,"",@"SHT_NOTE"
	.sectionflags	@"SHF_NOTE_NV_CUINFO"
        /*0018*/ 	.short	0x0002
        /*001a*/ 	.short	0x0064
        /*001c*/ 	.short	0x0082
	.zero		2


//--------------------- .nv.info                  --------------------------
	.section	.nv.info,"",@"SHT_CUDA_INFO"
	.align	4


	//----- nvinfo : EIATTR_REGCOUNT
	.align		4
        /*0000*/ 	.byte	0x04, 0x2f
        /*0002*/ 	.short	(.L_1 - .L_0)
	.align		4
.L_0:
        /*0004*/ 	.word	index@(_Z14vector_dotprodPfS_i)
        /*0008*/ 	.word	0x0000000b


	//----- nvinfo : EIATTR_FRAME_SIZE
	.align		4
.L_1:
        /*000c*/ 	.byte	0x04, 0x11
        /*000e*/ 	.short	(.L_3 - .L_2)
	.align		4
.L_2:
        /*0010*/ 	.word	index@(_Z14vector_dotprodPfS_i)
        /*0014*/ 	.word	0x00000000


	//----- nvinfo : EIATTR_REGCOUNT
	.align		4
.L_3:
        /*0018*/ 	.byte	0x04, 0x2f
        /*001a*/ 	.short	(.L_5 - .L_4)
	.align		4
.L_4:
        /*001c*/ 	.word	index@(_Z9reductionPfS_i)
        /*0020*/ 	.word	0x0000000b


	//----- nvinfo : EIATTR_FRAME_SIZE
	.align		4
.L_5:
        /*0024*/ 	.byte	0x04, 0x11
        /*0026*/ 	.short	(.L_7 - .L_6)
	.align		4
.L_6:
        /*0028*/ 	.word	index@(_Z9reductionPfS_i)
        /*002c*/ 	.word	0x00000000


	//----- nvinfo : EIATTR_MIN_STACK_SIZE
	.align		4
.L_7:
        /*0030*/ 	.byte	0x04, 0x12
        /*0032*/ 	.short	(.L_9 - .L_8)
	.align		4
.L_8:
        /*0034*/ 	.word	index@(_Z9reductionPfS_i)
        /*0038*/ 	.word	0x00000000


	//----- nvinfo : EIATTR_MIN_STACK_SIZE
	.align		4
.L_9:
        /*003c*/ 	.byte	0x04, 0x12
        /*003e*/ 	.short	(.L_11 - .L_10)
	.align		4
.L_10:
        /*0040*/ 	.word	index@(_Z14vector_dotprodPfS_i)
        /*0044*/ 	.word	0x00000000
.L_11:


//--------------------- .nv.compat                --------------------------
	.section	.nv.compat,"",@"SHT_CUDA_COMPAT_INFO"
	.align	4
        /*0000*/ 	.byte	0x02, 0x09, 0x00, 0x00, 0x02, 0x02, 0x01, 0x00, 0x02, 0x05, 0x05, 0x00, 0x03, 0x07, 0x01, 0x01
        /*0010*/ 	.byte	0x02, 0x03, 0x00, 0x00, 0x02, 0x06, 0x01, 0x00, 0x04, 0x0b, 0x08, 0x00, 0x09, 0x00, 0x00, 0x00
        /*0020*/ 	.byte	0x00, 0x00, 0x00, 0x00


//--------------------- .nv.info._Z9reductionPfS_i --------------------------
	.section	.nv.info._Z9reductionPfS_i,"",@"SHT_CUDA_INFO"
	.sectionflags	@""
	.align	4


	//----- nvinfo : EIATTR_CUDA_API_VERSION
	.align		4
        /*0000*/ 	.byte	0x04, 0x37
        /*0002*/ 	.short	(.L_13 - .L_12)
.L_12:
        /*0004*/ 	.word	0x00000082


	//----- nvinfo : EIATTR_KPARAM_INFO
	.align		4
.L_13:
        /*0008*/ 	.byte	0x04, 0x17
        /*000a*/ 	.short	(.L_15 - .L_14)
.L_14:
        /*000c*/ 	.word	0x00000000
        /*0010*/ 	.short	0x0002
        /*0012*/ 	.short	0x0010
        /*0014*/ 	.byte	0x00, 0xf0, 0x11, 0x00


	//----- nvinfo : EIATTR_KPARAM_INFO
	.align		4
.L_15:
        /*0018*/ 	.byte	0x04, 0x17
        /*001a*/ 	.short	(.L_17 - .L_16)
.L_16:
        /*001c*/ 	.word	0x00000000
        /*0020*/ 	.short	0x0001
        /*0022*/ 	.short	0x0008
        /*0024*/ 	.byte	0x00, 0xf5, 0x21, 0x00


	//----- nvinfo : EIATTR_KPARAM_INFO
	.align		4
.L_17:
        /*0028*/ 	.byte	0x04, 0x17
        /*002a*/ 	.short	(.L_19 - .L_18)
.L_18:
        /*002c*/ 	.word	0x00000000
        /*0030*/ 	.short	0x0000
        /*0032*/ 	.short	0x0000
        /*0034*/ 	.byte	0x00, 0xf5, 0x21, 0x00


	//----- nvinfo : EIATTR_SPARSE_MMA_MASK
	.align		4
.L_19:
        /*0038*/ 	.byte	0x03, 0x50
        /*003a*/ 	.short	0x0000


	//----- nvinfo : EIATTR_MAXREG_COUNT
	.align		4
        /*003c*/ 	.byte	0x03, 0x1b
        /*003e*/ 	.short	0x00ff


	//----- nvinfo : EIATTR_NUM_BARRIERS
	.align		4
        /*0040*/ 	.byte	0x02, 0x4c
        /*0042*/ 	.byte	0x01
	.zero		1


	//----- nvinfo : EIATTR_MERCURY_ISA_VERSION
	.align		4
        /*0044*/ 	.byte	0x03, 0x5f
        /*0046*/ 	.short	0x0101


	//----- nvinfo : EIATTR_VRC_CTA_INIT_COUNT
	.align		4
        /*0048*/ 	.byte	0x02, 0x4a
	.zero		1
	.zero		1


	//----- nvinfo : EIATTR_EXIT_INSTR_OFFSETS
	.align		4
        /*004c*/ 	.byte	0x04, 0x1c
        /*004e*/ 	.short	(.L_21 - .L_20)


	//   ....[0]....
.L_20:
        /*0050*/ 	.word	0x000001f0


	//   ....[1]....
        /*0054*/ 	.word	0x00000270


	//----- nvinfo : EIATTR_CBANK_PARAM_SIZE
	.align		4
.L_21:
        /*0058*/ 	.byte	0x03, 0x19
        /*005a*/ 	.short	0x0014


	//----- nvinfo : EIATTR_PARAM_CBANK
	.align		4
        /*005c*/ 	.byte	0x04, 0x0a
        /*005e*/ 	.short	(.L_23 - .L_22)
	.align		4
.L_22:
        /*0060*/ 	.word	index@(.nv.constant0._Z9reductionPfS_i)
        /*0064*/ 	.short	0x0380
        /*0066*/ 	.short	0x0014


	//----- nvinfo : EIATTR_SW_WAR
	.align		4
.L_23:
        /*0068*/ 	.byte	0x04, 0x36
        /*006a*/ 	.short	(.L_25 - .L_24)
.L_24:
        /*006c*/ 	.word	0x00000008
.L_25:


//--------------------- .nv.info._Z14vector_dotprodPfS_i --------------------------
	.section	.nv.info._Z14vector_dotprodPfS_i,"",@"SHT_CUDA_INFO"
	.sectionflags	@""
	.align	4


	//----- nvinfo : EIATTR_CUDA_API_VERSION
	.align		4
        /*0000*/ 	.byte	0x04, 0x37
        /*0002*/ 	.short	(.L_27 - .L_26)
.L_26:
        /*0004*/ 	.word	0x00000082


	//----- nvinfo : EIATTR_KPARAM_INFO
	.align		4
.L_27:
        /*0008*/ 	.byte	0x04, 0x17
        /*000a*/ 	.short	(.L_29 - .L_28)
.L_28:
        /*000c*/ 	.word	0x00000000
        /*0010*/ 	.short	0x0002
        /*0012*/ 	.short	0x0010
        /*0014*/ 	.byte	0x00, 0xf0, 0x11, 0x00


	//----- nvinfo : EIATTR_KPARAM_INFO
	.align		4
.L_29:
        /*0018*/ 	.byte	0x04, 0x17
        /*001a*/ 	.short	(.L_31 - .L_30)
.L_30:
        /*001c*/ 	.word	0x00000000
        /*0020*/ 	.short	0x0001
        /*0022*/ 	.short	0x0008
        /*0024*/ 	.byte	0x00, 0xf5, 0x21, 0x00


	//----- nvinfo : EIATTR_KPARAM_INFO
	.align		4
.L_31:
        /*0028*/ 	.byte	0x04, 0x17
        /*002a*/ 	.short	(.L_33 - .L_32)
.L_32:
        /*002c*/ 	.word	0x00000000
        /*0030*/ 	.short	0x0000
        /*0032*/ 	.short	0x0000
        /*0034*/ 	.byte	0x00, 0xf5, 0x21, 0x00


	//----- nvinfo : EIATTR_SPARSE_MMA_MASK
	.align		4
.L_33:
        /*0038*/ 	.byte	0x03, 0x50
        /*003a*/ 	.short	0x0000


	//----- nvinfo : EIATTR_MAXREG_COUNT
	.align		4
        /*003c*/ 	.byte	0x03, 0x1b
        /*003e*/ 	.short	0x00ff


	//----- nvinfo : EIATTR_NUM_BARRIERS
	.align		4
        /*0040*/ 	.byte	0x02, 0x4c
        /*0042*/ 	.byte	0x01
	.zero		1


	//----- nvinfo : EIATTR_MERCURY_ISA_VERSION
	.align		4
        /*0044*/ 	.byte	0x03, 0x5f
        /*0046*/ 	.short	0x0101


	//----- nvinfo : EIATTR_VRC_CTA_INIT_COUNT
	.align		4
        /*0048*/ 	.byte	0x02, 0x4a
	.zero		1
	.zero		1


	//----- nvinfo : EIATTR_EXIT_INSTR_OFFSETS
	.align		4
        /*004c*/ 	.byte	0x04, 0x1c
        /*004e*/ 	.short	(.L_35 - .L_34)


	//   ....[0]....
.L_34:
        /*0050*/ 	.word	0x00000080


	//   ....[1]....
        /*0054*/ 	.word	0x00000210


	//   ....[2]....
        /*0058*/ 	.word	0x00000290


	//----- nvinfo : EIATTR_CBANK_PARAM_SIZE
	.align		4
.L_35:
        /*005c*/ 	.byte	0x03, 0x19
        /*005e*/ 	.short	0x0014


	//----- nvinfo : EIATTR_PARAM_CBANK
	.align		4
        /*0060*/ 	.byte	0x04, 0x0a
        /*0062*/ 	.short	(.L_37 - .L_36)
	.align		4
.L_36:
        /*0064*/ 	.word	index@(.nv.constant0._Z14vector_dotprodPfS_i)
        /*0068*/ 	.short	0x0380
        /*006a*/ 	.short	0x0014


	//----- nvinfo : EIATTR_SW_WAR
	.align		4
.L_37:
        /*006c*/ 	.byte	0x04, 0x36
        /*006e*/ 	.short	(.L_39 - .L_38)
.L_38:
        /*0070*/ 	.word	0x00000008
.L_39:


//--------------------- .nv.callgraph             --------------------------
	.section	.nv.callgraph,"",@"SHT_CUDA_CALLGRAPH"
	.align	4
	.sectionentsize	8
	.align		4
        /*0000*/ 	.word	0x00000000
	.align		4
        /*0004*/ 	.word	0xffffffff
	.align		4
        /*0008*/ 	.word	0x00000000
	.align		4
        /*000c*/ 	.word	0xfffffffe
	.align		4
        /*0010*/ 	.word	0x00000000
	.align		4
        /*0014*/ 	.word	0xfffffffd
	.align		4
        /*0018*/ 	.word	0x00000000
	.align		4
        /*001c*/ 	.word	0xfffffffc


//--------------------- .text._Z9reductionPfS_i   --------------------------
	.section	.text._Z9reductionPfS_i,"ax",@progbits
	.align	128
        .global         _Z9reductionPfS_i
        .type           _Z9reductionPfS_i,@function
        .size           _Z9reductionPfS_i,(.L_x_6 - _Z9reductionPfS_i)
        .other          _Z9reductionPfS_i,@"STO_CUDA_ENTRY STV_DEFAULT"
_Z9reductionPfS_i:
.text._Z9reductionPfS_i:
[----:B------:R-:W-:Y:S01]  /*0000*/  LDC R1, c[0x0][0x37c] ;  /* 0x0000df00ff017b82 */ /* 0x000fe20000000800 */
[----:B------:R-:W0:Y:S07]  /*0010*/  S2R R7, SR_TID.X ;  /* 0x0000000000077919 */ /* 0x000e2e0000002100 */
[----:B------:R-:W1:Y:S01]  /*0020*/  LDC.64 R2, c[0x0][0x380] ;  /* 0x0000e000ff027b82 */ /* 0x000e620000000a00 */
[----:B------:R-:W0:Y:S01]  /*0030*/  LDCU UR8, c[0x0][0x360] ;  /* 0x00006c00ff0877ac */ /* 0x000e220008000800 */
[----:B------:R-:W0:Y:S01]  /*0040*/  S2R R6, SR_CTAID.X ;  /* 0x0000000000067919 */ /* 0x000e220000002500 */
[----:B------:R-:W2:Y:S01]  /*0050*/  LDCU.64 UR6, c[0x0][0x358] ;  /* 0x00006b00ff0677ac */ /* 0x000ea20008000a00 */
[----:B0-----:R-:W-:-:S04]  /*0060*/  IMAD R5, R6, UR8, R7 ;  /* 0x0000000806057c24 */ /* 0x001fc8000f8e0207 */
[----:B-1----:R-:W-:-:S06]  /*0070*/  IMAD.WIDE.U32 R2, R5, 0x4, R2 ;  /* 0x0000000405027825 */ /* 0x002fcc00078e0002 */
[----:B--2---:R-:W2:Y:S01]  /*0080*/  LDG.E R2, desc[UR6][R2.64] ;  /* 0x0000000602027981 */ /* 0x004ea2000c1e1900 */
[----:B------:R-:W0:Y:S01]  /*0090*/  S2UR UR5, SR_CgaCtaId ;  /* 0x00000000000579c3 */ /* 0x000e220000008800 */
[----:B------:R-:W-:Y:S01]  /*00a0*/  UMOV UR4, 0x400 ;  /* 0x0000040000047882 */ /* 0x000fe20000000000 */
[----:B------:R-:W-:Y:S01]  /*00b0*/  UISETP.GE.U32.AND UP0, UPT, UR8, 0x2, UPT ;  /* 0x000000020800788c */ /* 0x000fe2000bf06070 */
[----:B------:R-:W-:Y:S01]  /*00c0*/  ISETP.NE.AND P0, PT, R7, RZ, PT ;  /* 0x000000ff0700720c */ /* 0x000fe20003f05270 */
[----:B0-----:R-:W-:-:S06]  /*00d0*/  ULEA UR4, UR5, UR4, 0x18 ;  /* 0x0000000405047291 */ /* 0x001fcc000f8ec0ff */
[----:B------:R-:W-:-:S05]  /*00e0*/  LEA R5, R7, UR4, 0x2 ;  /* 0x0000000407057c11 */ /* 0x000fca000f8e10ff */
[----:B--2---:R0:W-:Y:S01]  /*00f0*/  STS [R5], R2 ;  /* 0x0000000205007388 */ /* 0x0041e20000000800 */
[----:B------:R-:W-:Y:S06]  /*0100*/  BAR.SYNC.DEFER_BLOCKING 0x0 ;  /* 0x0000000000007b1d */ /* 0x000fec0000010000 */
[----:B------:R-:W-:Y:S05]  /*0110*/  BRA.U !UP0, `(.L_x_0) ;  /* 0x0000000108347547 */ /* 0x000fea000b800000 */
[----:B------:R-:W-:-:S07]  /*0120*/  HFMA2 R0, -RZ, RZ, 0, 5.9604644775390625e-08 ;  /* 0x00000001ff007431 */ /* 0x000fce00000001ff */
.L_x_1:
[----:B------:R-:W-:-:S05]  /*0130*/  SHF.L.U32 R8, R0, 0x1, RZ ;  /* 0x0000000100087819 */ /* 0x000fca00000006ff */
[----:B0-----:R-:W-:-:S05]  /*0140*/  VIADD R2, R8, 0xffffffff ;  /* 0xffffffff08027836 */ /* 0x001fca0000000000 */
[----:B------:R-:W-:-:S13]  /*0150*/  LOP3.LUT P1, RZ, R2, R7, RZ, 0xc0, !PT ;  /* 0x0000000702ff7212 */ /* 0x000fda000782c0ff */
[----:B------:R-:W-:Y:S01]  /*0160*/  @!P1 LEA R2, R0, R5, 0x2 ;  /* 0x0000000500029211 */ /* 0x000fe200078e10ff */
[----:B------:R-:W-:Y:S01]  /*0170*/  @!P1 LDS R3, [R5] ;  /* 0x0000000005039984 */ /* 0x000fe20000000800 */
[----:B------:R-:W-:-:S04]  /*0180*/  IMAD.MOV.U32 R0, RZ, RZ, R8 ;  /* 0x000000ffff007224 */ /* 0x000fc800078e0008 */
[----:B------:R-:W0:Y:S02]  /*0190*/  @!P1 LDS R2, [R2] ;  /* 0x0000000002029984 */ /* 0x000e240000000800 */
[----:B0-----:R-:W-:-:S05]  /*01a0*/  @!P1 FADD R4, R2, R3 ;  /* 0x0000000302049221 */ /* 0x001fca0000000000 */
[----:B------:R1:W-:Y:S01]  /*01b0*/  @!P1 STS [R5], R4 ;  /* 0x0000000405009388 */ /* 0x0003e20000000800 */
[----:B------:R-:W-:Y:S01]  /*01c0*/  BAR.SYNC.DEFER_BLOCKING 0x0 ;  /* 0x0000000000007b1d */ /* 0x000fe20000010000 */
[----:B------:R-:W-:-:S13]  /*01d0*/  ISETP.GE.U32.AND P1, PT, R8, UR8, PT ;  /* 0x0000000808007c0c */ /* 0x000fda000bf26070 */
[----:B-1----:R-:W-:Y:S05]  /*01e0*/  @!P1 BRA `(.L_x_1) ;  /* 0xfffffffc00d09947 */ /* 0x002fea000383ffff */
.L_x_0:
[----:B------:R-:W-:Y:S05]  /*01f0*/  @P0 EXIT ;  /* 0x000000000000094d */ /* 0x000fea0003800000 */
[----:B------:R-:W1:Y:S01]  /*0200*/  S2UR UR5, SR_CgaCtaId ;  /* 0x00000000000579c3 */ /* 0x000e620000008800 */
[----:B------:R-:W-:-:S07]  /*0210*/  UMOV UR4, 0x400 ;  /* 0x0000040000047882 */ /* 0x000fce0000000000 */
[----:B0-----:R-:W0:Y:S01]  /*0220*/  LDC.64 R2, c[0x0][0x388] ;  /* 0x0000e200ff027b82 */ /* 0x001e220000000a00 */
[----:B-1----:R-:W-:Y:S01]  /*0230*/  ULEA UR4, UR5, UR4, 0x18 ;  /* 0x0000000405047291 */ /* 0x002fe2000f8ec0ff */
[----:B0-----:R-:W-:-:S08]  /*0240*/  IMAD.WIDE.U32 R2, R6, 0x4, R2 ;  /* 0x0000000406027825 */ /* 0x001fd000078e0002 */
[----:B------:R-:W0:Y:S04]  /*0250*/  LDS R5, [UR4] ;  /* 0x00000004ff057984 */ /* 0x000e280008000800 */
[----:B0-----:R-:W-:Y:S01]  /*0260*/  STG.E desc[UR6][R2.64], R5 ;  /* 0x0000000502007986 */ /* 0x001fe2000c101906 */
[----:B------:R-:W-:Y:S05]  /*0270*/  EXIT ;  /* 0x000000000000794d */ /* 0x000fea0003800000 */
.L_x_2:
[----:B------:R-:W-:-:S00]  /*0280*/  BRA `(.L_x_2) ;  /* 0xfffffffc00fc7947 */ /* 0x000fc0000383ffff */
[----:B------:R-:W-:-:S00]  /*0290*/  NOP ;  /* 0x0000000000007918 */ /* 0x000fc00000000000 */
        /* <DEDUP_REMOVED lines=14> */
.L_x_6:


//--------------------- .text._Z14vector_dotprodPfS_i --------------------------
	.section	.text._Z14vector_dotprodPfS_i,"ax",@progbits
	.align	128
        .global         _Z14vector_dotprodPfS_i
        .type           _Z14vector_dotprodPfS_i,@function
        .size           _Z14vector_dotprodPfS_i,(.L_x_7 - _Z14vector_dotprodPfS_i)
        .other          _Z14vector_dotprodPfS_i,@"STO_CUDA_ENTRY STV_DEFAULT"
_Z14vector_dotprodPfS_i:
.text._Z14vector_dotprodPfS_i:
[----:B------:R-:W-:Y:S01]  /*0000*/  LDC R1, c[0x0][0x37c] ;  /* 0x0000df00ff017b82 */ /* 0x000fe20000000800 */
[----:B------:R-:W0:Y:S01]  /*0010*/  S2R R6, SR_TID.X ;  /* 0x0000000000067919 */ /* 0x000e220000002100 */
[----:B------:R-:W1:Y:S01]  /*0020*/  LDCU UR4, c[0x0][0x360] ;  /* 0x00006c00ff0477ac */ /* 0x000e620008000800 */
[----:B------:R-:W0:Y:S01]  /*0030*/  S2R R7, SR_CTAID.X ;  /* 0x0000000000077919 */ /* 0x000e220000002500 */
[----:B------:R-:W2:Y:S01]  /*0040*/  LDCU UR5, c[0x0][0x390] ;  /* 0x00007200ff0577ac */ /* 0x000ea20008000800 */
[----:B-1----:R-:W-:Y:S02]  /*0050*/  IMAD.U32 R0, RZ, RZ, UR4 ;  /* 0x00000004ff007e24 */ /* 0x002fe4000f8e00ff */
[----:B0-----:R-:W-:-:S05]  /*0060*/  IMAD R5, R7, UR4, R6 ;  /* 0x0000000407057c24 */ /* 0x001fca000f8e0206 */
[----:B--2---:R-:W-:-:S13]  /*0070*/  ISETP.GE.AND P0, PT, R5, UR5, PT ;  /* 0x0000000505007c0c */ /* 0x004fda000bf06270 */
[----:B------:R-:W-:Y:S05]  /*0080*/  @P0 EXIT ;  /* 0x000000000000094d */ /* 0x000fea0003800000 */
[----:B------:R-:W0:Y:S01]  /*0090*/  LDC.64 R2, c[0x0][0x380] ;  /* 0x0000e000ff027b82 */ /* 0x000e220000000a00 */
[----:B------:R-:W1:Y:S01]  /*00a0*/  LDCU.64 UR6, c[0x0][0x358] ;  /* 0x00006b00ff0677ac */ /* 0x000e620008000a00 */
[----:B0-----:R-:W-:-:S06]  /*00b0*/  IMAD.WIDE R2, R5, 0x4, R2 ;  /* 0x0000000405027825 */ /* 0x001fcc00078e0202 */
[----:B-1----:R-:W2:Y:S01]  /*00c0*/  LDG.E R2, desc[UR6][R2.64] ;  /* 0x0000000602027981 */ /* 0x002ea2000c1e1900 */
[----:B------:R-:W0:Y:S01]  /*00d0*/  S2UR UR5, SR_CgaCtaId ;  /* 0x00000000000579c3 */ /* 0x000e220000008800 */
[----:B------:R-:W-:Y:S01]  /*00e0*/  UMOV UR4, 0x400 ;  /* 0x0000040000047882 */ /* 0x000fe20000000000 */
[----:B------:R-:W-:Y:S02]  /*00f0*/  ISETP.GE.U32.AND P1, PT, R0, 0x2, PT ;  /* 0x000000020000780c */ /* 0x000fe40003f26070 */
[----:B------:R-:W-:Y:S01]  /*0100*/  ISETP.NE.AND P0, PT, R6, RZ, PT ;  /* 0x000000ff0600720c */ /* 0x000fe20003f05270 */
[----:B0-----:R-:W-:-:S06]  /*0110*/  ULEA UR4, UR5, UR4, 0x18 ;  /* 0x0000000405047291 */ /* 0x001fcc000f8ec0ff */
[----:B------:R-:W-:-:S05]  /*0120*/  LEA R5, R6, UR4, 0x2 ;  /* 0x0000000406057c11 */ /* 0x000fca000f8e10ff */
[----:B--2---:R0:W-:Y:S01]  /*0130*/  STS [R5], R2 ;  /* 0x0000000205007388 */ /* 0x0041e20000000800 */
[----:B------:R-:W-:Y:S06]  /*0140*/  BAR.SYNC.DEFER_BLOCKING 0x0 ;  /* 0x0000000000007b1d */ /* 0x000fec0000010000 */
[----:B------:R-:W-:Y:S05]  /*0150*/  @!P1 BRA `(.L_x_3) ;  /* 0x00000000002c9947 */ /* 0x000fea0003800000 */
.L_x_4:
[----:B------:R-:W-:-:S04]  /*0160*/  SHF.R.U32.HI R8, RZ, 0x1, R0 ;  /* 0x00000001ff087819 */ /* 0x000fc80000011600 */
[----:B------:R-:W-:-:S13]  /*0170*/  ISETP.GE.U32.AND P1, PT, R6, R8, PT ;  /* 0x000000080600720c */ /* 0x000fda0003f26070 */
[----:B0-----:R-:W-:Y:S01]  /*0180*/  @!P1 IMAD R2, R8, 0x4, R5 ;  /* 0x0000000408029824 */ /* 0x001fe200078e0205 */
[----:B------:R-:W-:Y:S05]  /*0190*/  @!P1 LDS R3, [R5] ;  /* 0x0000000005039984 */ /* 0x000fea0000000800 */
[----:B------:R-:W0:Y:S02]  /*01a0*/  @!P1 LDS R2, [R2] ;  /* 0x0000000002029984 */ /* 0x000e240000000800 */
[----:B0-----:R-:W-:-:S05]  /*01b0*/  @!P1 FADD R4, R2, R3 ;  /* 0x0000000302049221 */ /* 0x001fca0000000000 */
[----:B------:R1:W-:Y:S01]  /*01c0*/  @!P1 STS [R5], R4 ;  /* 0x0000000405009388 */ /* 0x0003e20000000800 */
[----:B------:R-:W-:Y:S01]  /*01d0*/  BAR.SYNC.DEFER_BLOCKING 0x0 ;  /* 0x0000000000007b1d */ /* 0x000fe20000010000 */
[----:B------:R-:W-:Y:S01]  /*01e0*/  ISETP.GT.U32.AND P1, PT, R0, 0x3, PT ;  /* 0x000000030000780c */ /* 0x000fe20003f24070 */
[----:B------:R-:W-:-:S12]  /*01f0*/  IMAD.MOV.U32 R0, RZ, RZ, R8 ;  /* 0x000000ffff007224 */ /* 0x000fd800078e0008 */
[----:B-1----:R-:W-:Y:S05]  /*0200*/  @P1 BRA `(.L_x_4) ;  /* 0xfffffffc00d41947 */ /* 0x002fea000383ffff */
.L_x_3:
        /* <DEDUP_REMOVED lines=9> */
.L_x_5:
        /* <DEDUP_REMOVED lines=14> */
.L_x_7:


//--------------------- .nv.shared._Z9reductionPfS_i --------------------------
	.section	.nv.shared._Z9reductionPfS_i,"aw",@nobits
	.sectionflags	@""
	.align	16
	.zero		1024


//--------------------- .nv.shared.reserved.0     --------------------------
	.section	.nv.shared.reserved.0,"aw",@nobits
	.weak		__nv_reservedSMEM_offset_0_alias
	.size		__nv_reservedSMEM_offset_0_alias, 0, 64
	.other		__nv_reservedSMEM_offset_0_alias,@"STO_CUDA_RESERVED_SHARED STV_DEFAULT"
__nv_reservedSMEM_offset_0_alias:
	.zero		0
	.zero		64


//--------------------- .nv.shared._Z14vector_dotprodPfS_i --------------------------
	.section	.nv.shared._Z14vector_dotprodPfS_i,"aw",@nobits
	.sectionflags	@""
	.align	16
	.zero		1024


//--------------------- .nv.constant0._Z9reductionPfS_i --------------------------
	.section	.nv.constant0._Z9reductionPfS_i,"a",@progbits
	.sectionflags	@""
	.align	4
.nv.constant0._Z9reductionPfS_i:
	.zero		916


//--------------------- .nv.constant0._Z14vector_dotprodPfS_i --------------------------
	.section	.nv.constant0._Z14vector_dotprodPfS_i,"a",@progbits
	.sectionflags	@""
	.align	4
.nv.constant0._Z14vector_dotprodPfS_i:
	.zero		916


//--------------------- SYMBOLS --------------------------

	.type		.nv.reservedSmem.offset0,@object
	.size		.nv.reservedSmem.offset0,0x4
	.type		.nv.reservedSmem.cap,@object
	.size		.nv.reservedSmem.cap,0x4
